	.headerflags	@"EF_CUDA_TEXMODE_UNIFIED EF_CUDA_64BIT_ADDRESS EF_CUDA_ACCELERATORS EF_CUDA_SM90 EF_CUDA_VIRTUAL_SM(EF_CUDA_SM90)"
	.elftype	@"ET_EXEC"


//--------------------- .nv.info                  --------------------------
	.section	.nv.info,"",@"SHT_CUDA_INFO"
	.align	4


	//----- nvinfo : EIATTR_REGCOUNT
	.align		4
        /*0000*/ 	.byte	0x04, 0x2f
        /*0002*/ 	.short	(.L_1 - .L_0)
	.align		4
.L_0:
        /*0004*/ 	.word	index@(triton_poi_fused_convolution_hardtanh_hardtanh_backward_12)
        /*0008*/ 	.word	0x00000020


	//----- nvinfo : EIATTR_MIN_STACK_SIZE
	.align		4
.L_1:
        /*000c*/ 	.byte	0x04, 0x12
        /*000e*/ 	.short	(.L_3 - .L_2)
	.align		4
.L_2:
        /*0010*/ 	.word	index@(triton_poi_fused_convolution_hardtanh_hardtanh_backward_12)
        /*0014*/ 	.word	0x00000000


	//----- nvinfo : EIATTR_FRAME_SIZE
	.align		4
.L_3:
        /*0018*/ 	.byte	0x04, 0x11
        /*001a*/ 	.short	(.L_5 - .L_4)
	.align		4
.L_4:
        /*001c*/ 	.word	index@(triton_poi_fused_convolution_hardtanh_hardtanh_backward_12)
        /*0020*/ 	.word	0x00000000


	//----- nvinfo : EIATTR_MIN_STACK_SIZE
	.align		4
.L_5:
        /*0024*/ 	.byte	0x04, 0x12
        /*0026*/ 	.short	(.L_7 - .L_6)
	.align		4
.L_6:
        /*0028*/ 	.word	index@(triton_poi_fused_convolution_hardtanh_hardtanh_backward_12)
        /*002c*/ 	.word	0x00000000
.L_7:


//--------------------- .nv.info.triton_poi_fused_convolution_hardtanh_hardtanh_backward_12 --------------------------
	.section	.nv.info.triton_poi_fused_convolution_hardtanh_hardtanh_backward_12,"",@"SHT_CUDA_INFO"
	.sectionflags	@""
	.align	4


	//----- nvinfo : EIATTR_CUDA_API_VERSION
	.align		4
        /*0000*/ 	.byte	0x04, 0x37
        /*0002*/ 	.short	(.L_9 - .L_8)
.L_8:
        /*0004*/ 	.word	0x0000007c


	//----- nvinfo : EIATTR_KPARAM_INFO
	.align		4
.L_9:
        /*0008*/ 	.byte	0x04, 0x17
        /*000a*/ 	.short	(.L_11 - .L_10)
.L_10:
        /*000c*/ 	.word	0x00000000
        /*0010*/ 	.short	0x0004
        /*0012*/ 	.short	0x0020
        /*0014*/ 	.byte	0x00, 0xf0, 0x11, 0x00


	//----- nvinfo : EIATTR_KPARAM_INFO
	.align		4
.L_11:
        /*0018*/ 	.byte	0x04, 0x17
        /*001a*/ 	.short	(.L_13 - .L_12)
.L_12:
        /*001c*/ 	.word	0x00000000
        /*0020*/ 	.short	0x0003
        /*0022*/ 	.short	0x0018
        /*0024*/ 	.byte	0x00, 0xf4, 0x21, 0x00


	//----- nvinfo : EIATTR_KPARAM_INFO
	.align		4
.L_13:
        /*0028*/ 	.byte	0x04, 0x17
        /*002a*/ 	.short	(.L_15 - .L_14)
.L_14:
        /*002c*/ 	.word	0x00000000
        /*0030*/ 	.short	0x0002
        /*0032*/ 	.short	0x0010
        /*0034*/ 	.byte	0x00, 0xf4, 0x21, 0x00


	//----- nvinfo : EIATTR_KPARAM_INFO
	.align		4
.L_15:
        /*0038*/ 	.byte	0x04, 0x17
        /*003a*/ 	.short	(.L_17 - .L_16)
.L_16:
        /*003c*/ 	.word	0x00000000
        /*0040*/ 	.short	0x0001
        /*0042*/ 	.short	0x0008
        /*0044*/ 	.byte	0x00, 0xf4, 0x21, 0x00


	//----- nvinfo : EIATTR_KPARAM_INFO
	.align		4
.L_17:
        /*0048*/ 	.byte	0x04, 0x17
        /*004a*/ 	.short	(.L_19 - .L_18)
.L_18:
        /*004c*/ 	.word	0x00000000
        /*0050*/ 	.short	0x0000
        /*0052*/ 	.short	0x0000
        /*0054*/ 	.byte	0x00, 0xf4, 0x21, 0x00


	//----- nvinfo : EIATTR_SPARSE_MMA_MASK
	.align		4
.L_19:
        /*0058*/ 	.byte	0x03, 0x50
        /*005a*/ 	.short	0x0000


	//----- nvinfo : EIATTR_MAXREG_COUNT
	.align		4
        /*005c*/ 	.byte	0x03, 0x1b
        /*005e*/ 	.short	0x00ff


	//----- nvinfo : EIATTR_EXIT_INSTR_OFFSETS
	.align		4
        /*0060*/ 	.byte	0x04, 0x1c
        /*0062*/ 	.short	(.L_21 - .L_20)


	//   ....[0]....
.L_20:
        /*0064*/ 	.word	0x00000890


	//   ....[1]....
        /*0068*/ 	.word	0x000008b0


	//----- nvinfo : EIATTR_REQNTID
	.align		4
.L_21:
        /*006c*/ 	.byte	0x04, 0x10
        /*006e*/ 	.short	(.L_23 - .L_22)
.L_22:
        /*0070*/ 	.word	0x00000080
        /*0074*/ 	.word	0x00000001
        /*0078*/ 	.word	0x00000001


	//----- nvinfo : EIATTR_CBANK_PARAM_SIZE
	.align		4
.L_23:
        /*007c*/ 	.byte	0x03, 0x19
        /*007e*/ 	.short	0x0024


	//----- nvinfo : EIATTR_PARAM_CBANK
	.align		4
        /*0080*/ 	.byte	0x04, 0x0a
        /*0082*/ 	.short	(.L_25 - .L_24)
	.align		4
.L_24:
        /*0084*/ 	.word	index@(.nv.constant0.triton_poi_fused_convolution_hardtanh_hardtanh_backward_12)
        /*0088*/ 	.short	0x0210
        /*008a*/ 	.short	0x0024


	//----- nvinfo : EIATTR_SW_WAR
	.align		4
.L_25:
        /*008c*/ 	.byte	0x04, 0x36
        /*008e*/ 	.short	(.L_27 - .L_26)
.L_26:
        /*0090*/ 	.word	0x00000008
.L_27:


//--------------------- .nv.callgraph             --------------------------
	.section	.nv.callgraph,"",@"SHT_CUDA_CALLGRAPH"
	.align	4
	.sectionentsize	8
	.align		4
        /*0000*/ 	.word	0x00000000
	.align		4
        /*0004*/ 	.word	0xffffffff
	.align		4
        /*0008*/ 	.word	0x00000000
	.align		4
        /*000c*/ 	.word	0xfffffffe
	.align		4
        /*0010*/ 	.word	0x00000000
	.align		4
        /*0014*/ 	.word	0xfffffffd
	.align		4
        /*0018*/ 	.word	0x00000000
	.align		4
        /*001c*/ 	.word	0xfffffffc


//--------------------- .text.triton_poi_fused_convolution_hardtanh_hardtanh_backward_12 --------------------------
	.section	.text.triton_poi_fused_convolution_hardtanh_hardtanh_backward_12,"ax",@progbits
	.sectionflags	@"SHF_BARRIERS=1"
	.align	128
        .global         triton_poi_fused_convolution_hardtanh_hardtanh_backward_12
        .type           triton_poi_fused_convolution_hardtanh_hardtanh_backward_12,@function
        .size           triton_poi_fused_convolution_hardtanh_hardtanh_backward_12,(.L_x_1 - triton_poi_fused_convolution_hardtanh_hardtanh_backward_12)
        .other          triton_poi_fused_convolution_hardtanh_hardtanh_backward_12,@"STO_CUDA_ENTRY STV_DEFAULT"
triton_poi_fused_convolution_hardtanh_hardtanh_backward_12:
.text.triton_poi_fused_convolution_hardtanh_hardtanh_backward_12:
[----:B------:R-:W0:Y:S02]  /*0000*/  LDC R1, c[0x0][0x28] ;  /* 0x00000a00ff017b82 */ /* 0x000e240000000800 */
[----:B------:R-:W1:Y:S01]  /*0010*/  S2R R3, SR_TID.X ;  /* 0x0000000000037919 */ /* 0x000e620000002100 */
[----:B------:R-:W2:Y:S01]  /*0020*/  LDC.64 R24, c[0x0][0x210] ;  /* 0x00008400ff187b82 */ /* 0x000ea20000000a00 */
[----:B------:R-:W-:Y:S02]  /*0030*/  CS2R R4, SRZ ;  /* 0x0000000000047805 */ /* 0x000fe4000001ff00 */
[----:B------:R-:W-:Y:S01]  /*0040*/  CS2R R10, SRZ ;  /* 0x00000000000a7805 */ /* 0x000fe2000001ff00 */
[----:B------:R-:W3:Y:S01]  /*0050*/  S2R R2, SR_CTAID.X ;  /* 0x0000000000027919 */ /* 0x000ee20000002500 */
[----:B------:R-:W-:-:S03]  /*0060*/  ULDC.64 UR6, c[0x0][0x208] ;  /* 0x0000820000067ab9 */ /* 0x000fc60000000a00 */
[----:B------:R-:W4:Y:S01]  /*0070*/  LDC.64 R12, c[0x0][0x218] ;  /* 0x00008600ff0c7b82 */ /* 0x000f220000000a00 */
[----:B-1----:R-:W-:Y:S02]  /*0080*/  IMAD.SHL.U32 R0, R3, 0x8, RZ ;  /* 0x0000000803007824 */ /* 0x002fe400078e00ff */
[----:B---3--:R-:W-:Y:S01]  /*0090*/  IMAD.SHL.U32 R21, R2, 0x400, RZ ;  /* 0x0000040002157824 */ /* 0x008fe200078e00ff */
[----:B------:R-:W-:Y:S02]  /*00a0*/  SHF.R.S32.HI R17, RZ, 0x15, R2 ;  /* 0x00000015ff117819 */ /* 0x000fe40000011402 */
[----:B------:R-:W-:Y:S02]  /*00b0*/  LOP3.LUT R0, R0, 0x3f8, RZ, 0xc0, !PT ;  /* 0x000003f800007812 */ /* 0x000fe400078ec0ff */
[----:B------:R-:W-:Y:S02]  /*00c0*/  SGXT R17, R17, 0x1 ;  /* 0x000000011111781a */ /* 0x000fe40000000200 */
[----:B------:R-:W-:-:S04]  /*00d0*/  LOP3.LUT R2, R21, R0, RZ, 0xfc, !PT ;  /* 0x0000000015027212 */ /* 0x000fc800078efcff */
[----:B------:R-:W-:Y:S01]  /*00e0*/  LEA.HI R6, R17, R2, RZ, 0x4 ;  /* 0x0000000211067211 */ /* 0x000fe200078f20ff */
[C---:B--2---:R-:W-:Y:S01]  /*00f0*/  IMAD.WIDE R24, R2.reuse, 0x4, R24 ;  /* 0x0000000402187825 */ /* 0x044fe200078e0218 */
[----:B------:R-:W-:Y:S02]  /*0100*/  ISETP.GE.AND P0, PT, R2, 0x3e040, PT ;  /* 0x0003e0400200780c */ /* 0x000fe40003f06270 */
[----:B------:R-:W-:Y:S02]  /*0110*/  LOP3.LUT R9, R6, 0xfffffff0, RZ, 0xc0, !PT ;  /* 0xfffffff006097812 */ /* 0x000fe400078ec0ff */
[----:B------:R-:W-:-:S03]  /*0120*/  CS2R R6, SRZ ;  /* 0x0000000000067805 */ /* 0x000fc6000001ff00 */
[----:B------:R-:W-:Y:S01]  /*0130*/  IMAD.IADD R15, R2, 0x1, -R9 ;  /* 0x00000001020f7824 */ /* 0x000fe200078e0a09 */
[----:B------:R-:W-:-:S03]  /*0140*/  CS2R R8, SRZ ;  /* 0x0000000000087805 */ /* 0x000fc6000001ff00 */
[----:B----4-:R-:W-:-:S03]  /*0150*/  IMAD.WIDE R14, R15, 0x4, R12 ;  /* 0x000000040f0e7825 */ /* 0x010fc600078e020c */
[----:B------:R-:W2:Y:S04]  /*0160*/  @!P0 LDG.E.128 R8, desc[UR6][R24.64] ;  /* 0x0000000618088981 */ /* 0x000ea8000c1e1d00 */
[----:B------:R1:W2:Y:S01]  /*0170*/  @!P0 LDG.E.EL.128 R4, desc[UR6][R14.64] ;  /* 0x000000060e048981 */ /* 0x0002a2000c2e1d00 */
[----:B------:R-:W-:Y:S02]  /*0180*/  LOP3.LUT R16, R21, 0x4, R0, 0xfe, !PT ;  /* 0x0000000415107812 */ /* 0x000fe400078efe00 */
[----:B------:R-:W-:Y:S02]  /*0190*/  CS2R R18, SRZ ;  /* 0x0000000000127805 */ /* 0x000fe4000001ff00 */
[----:B------:R-:W-:-:S04]  /*01a0*/  LEA.HI R17, R17, R16, RZ, 0x4 ;  /* 0x0000001011117211 */ /* 0x000fc800078f20ff */
[----:B------:R-:W-:Y:S02]  /*01b0*/  LOP3.LUT R17, R17, 0xfffffff0, RZ, 0xc0, !PT ;  /* 0xfffffff011117812 */ /* 0x000fe400078ec0ff */
[----:B-1----:R-:W-:-:S03]  /*01c0*/  CS2R R14, SRZ ;  /* 0x00000000000e7805 */ /* 0x002fc6000001ff00 */
[----:B------:R-:W-:-:S04]  /*01d0*/  IMAD.IADD R17, R16, 0x1, -R17 ;  /* 0x0000000110117824 */ /* 0x000fc800078e0a11 */
[----:B------:R-:W-:Y:S01]  /*01e0*/  IMAD.WIDE R28, R17, 0x4, R12 ;  /* 0x00000004111c7825 */ /* 0x000fe200078e020c */
[----:B------:R-:W-:Y:S02]  /*01f0*/  CS2R R16, SRZ ;  /* 0x0000000000107805 */ /* 0x000fe4000001ff00 */
[----:B------:R-:W-:-:S04]  /*0200*/  CS2R R12, SRZ ;  /* 0x00000000000c7805 */ /* 0x000fc8000001ff00 */
[----:B------:R-:W3:Y:S04]  /*0210*/  @!P0 LDG.E.128 R16, desc[UR6][R24.64+0x10] ;  /* 0x0000100618108981 */ /* 0x000ee8000c1e1d00 */
[----:B------:R1:W3:Y:S01]  /*0220*/  @!P0 LDG.E.EL.128 R12, desc[UR6][R28.64] ;  /* 0x000000061c0c8981 */ /* 0x0002e2000c2e1d00 */
[----:B------:R-:W-:Y:S01]  /*0230*/  P2R R20, PR, RZ, 0x1 ;  /* 0x00000001ff147803 */ /* 0x000fe20000000000 */
[----:B------:R-:W4:Y:S01]  /*0240*/  S2UR UR5, SR_CgaCtaId ;  /* 0x00000000000579c3 */ /* 0x000f220000008800 */
[----:B------:R-:W-:Y:S02]  /*0250*/  UMOV UR4, 0x400 ;  /* 0x0000040000047882 */ /* 0x000fe40000000000 */
[----:B----4-:R-:W-:Y:S01]  /*0260*/  UPRMT UR4, UR5, 0x654, UR4 ;  /* 0x0000065405047896 */ /* 0x010fe20008000004 */
[----:B--2---:R-:W-:Y:S01]  /*0270*/  FADD R22, R4, R8 ;  /* 0x0000000804167221 */ /* 0x004fe20000000000 */
[----:B------:R-:W-:-:S04]  /*0280*/  FADD R23, R5, R9 ;  /* 0x0000000905177221 */ /* 0x000fc80000000000 */
[----:B------:R-:W-:-:S04]  /*0290*/  FSETP.GTU.AND P1, PT, R22, RZ, PT ;  /* 0x000000ff1600720b */ /* 0x000fc80003f2c000 */
[----:B------:R-:W-:Y:S01]  /*02a0*/  FSEL R4, R22, RZ, P1 ;  /* 0x000000ff16047208 */ /* 0x000fe20000800000 */
[----:B------:R-:W-:Y:S01]  /*02b0*/  FADD R27, R6, R10 ;  /* 0x0000000a061b7221 */ /* 0x000fe20000000000 */
[C---:B------:R-:W-:Y:S02]  /*02c0*/  FSETP.GTU.AND P5, PT, R23.reuse, RZ, PT ;  /* 0x000000ff1700720b */ /* 0x040fe40003fac000 */
[----:B------:R-:W-:Y:S02]  /*02d0*/  FSETP.GEU.AND P3, PT, R4, 6, PT ;  /* 0x40c000000400780b */ /* 0x000fe40003f6e000 */
[----:B------:R-:W-:Y:S02]  /*02e0*/  FSEL R5, R23, RZ, P5 ;  /* 0x000000ff17057208 */ /* 0x000fe40002800000 */
[----:B------:R-:W-:Y:S02]  /*02f0*/  FSETP.GTU.AND P0, PT, R27, RZ, PT ;  /* 0x000000ff1b00720b */ /* 0x000fe40003f0c000 */
[----:B------:R-:W-:-:S02]  /*0300*/  FSETP.GEU.AND P2, PT, R5, 6, PT ;  /* 0x40c000000500780b */ /* 0x000fc40003f4e000 */
[C---:B------:R-:W-:Y:S02]  /*0310*/  FSETP.NAN.AND P1, PT, R4.reuse, R4, PT ;  /* 0x000000040400720b */ /* 0x040fe40003f28000 */
[----:B------:R-:W-:Y:S01]  /*0320*/  FSEL R6, R27, RZ, P0 ;  /* 0x000000ff1b067208 */ /* 0x000fe20000000000 */
[----:B-1----:R-:W-:Y:S02]  /*0330*/  FADD R29, R7, R11 ;  /* 0x0000000b071d7221 */ /* 0x002fe40000000000 */
[----:B------:R-:W-:Y:S02]  /*0340*/  @P3 SEL R4, R4, 0x40c00000, P1 ;  /* 0x40c0000004043807 */ /* 0x000fe40000800000 */
[----:B------:R-:W-:Y:S02]  /*0350*/  FSETP.GEU.AND P1, PT, R6, 6, PT ;  /* 0x40c000000600780b */ /* 0x000fe40003f2e000 */
[----:B------:R-:W-:Y:S02]  /*0360*/  FSETP.NAN.AND P3, PT, R5, R5, PT ;  /* 0x000000050500720b */ /* 0x000fe40003f68000 */
[----:B------:R-:W-:-:S02]  /*0370*/  FSETP.GTU.AND P0, PT, R29, RZ, PT ;  /* 0x000000ff1d00720b */ /* 0x000fc40003f0c000 */
[----:B------:R-:W-:Y:S02]  /*0380*/  @P2 SEL R5, R5, 0x40c00000, P3 ;  /* 0x40c0000005052807 */ /* 0x000fe40001800000 */
[----:B------:R-:W-:Y:S02]  /*0390*/  FSETP.NAN.AND P2, PT, R6, R6, PT ;  /* 0x000000060600720b */ /* 0x000fe40003f48000 */
[----:B------:R-:W-:Y:S01]  /*03a0*/  FSEL R7, R29, RZ, P0 ;  /* 0x000000ff1d077208 */ /* 0x000fe20000000000 */
[----:B---3--:R-:W-:Y:S02]  /*03b0*/  FADD R24, R12, R16 ;  /* 0x000000100c187221 */ /* 0x008fe40000000000 */
[----:B------:R-:W-:Y:S02]  /*03c0*/  @P1 SEL R6, R6, 0x40c00000, P2 ;  /* 0x40c0000006061807 */ /* 0x000fe40001000000 */
[----:B------:R-:W-:Y:S02]  /*03d0*/  FSETP.GEU.AND P2, PT, R7, 6, PT ;  /* 0x40c000000700780b */ /* 0x000fe40003f4e000 */
[----:B------:R-:W-:-:S02]  /*03e0*/  FSETP.GTU.AND P4, PT, R24, RZ, PT ;  /* 0x000000ff1800720b */ /* 0x000fc40003f8c000 */
[----:B------:R-:W-:Y:S02]  /*03f0*/  FSETP.NAN.AND P1, PT, R7, R7, PT ;  /* 0x000000070700720b */ /* 0x000fe40003f28000 */
[----:B------:R-:W-:-:S07]  /*0400*/  FSEL R8, R24, RZ, P4 ;  /* 0x000000ff18087208 */ /* 0x000fce0002000000 */
[----:B------:R-:W-:Y:S02]  /*0410*/  @P2 SEL R7, R7, 0x40c00000, P1 ;  /* 0x40c0000007072807 */ /* 0x000fe40000800000 */
[C---:B------:R-:W-:Y:S01]  /*0420*/  FSETP.GEU.AND P1, PT, R8.reuse, 6, PT ;  /* 0x40c000000800780b */ /* 0x040fe20003f2e000 */
[----:B------:R-:W-:Y:S01]  /*0430*/  FADD R25, R13, R17 ;  /* 0x000000110d197221 */ /* 0x000fe20000000000 */
[----:B------:R-:W-:-:S11]  /*0440*/  FSETP.NAN.AND P2, PT, R8, R8, PT ;  /* 0x000000080800720b */ /* 0x000fd60003f48000 */
[----:B------:R-:W-:Y:S02]  /*0450*/  @P1 SEL R8, R8, 0x40c00000, P2 ;  /* 0x40c0000008081807 */ /* 0x000fe40001000000 */
[----:B------:R-:W-:-:S04]  /*0460*/  FSETP.GTU.AND P1, PT, R25, RZ, PT ;  /* 0x000000ff1900720b */ /* 0x000fc80003f2c000 */
[----:B------:R-:W-:-:S04]  /*0470*/  FSEL R9, R25, RZ, P1 ;  /* 0x000000ff19097208 */ /* 0x000fc80000800000 */
        /* <DEDUP_REMOVED lines=12> */
[C---:B------:R-:W-:Y:S02]  /*0540*/  FSETP.GEU.AND P6, PT, R11.reuse, 6, PT ;  /* 0x40c000000b00780b */ /* 0x040fe40003fce000 */
[----:B------:R-:W-:-:S11]  /*0550*/  FSETP.NAN.AND P0, PT, R11, R11, PT ;  /* 0x0000000b0b00720b */ /* 0x000fd60003f08000 */
[----:B------:R-:W-:Y:S02]  /*0560*/  @P6 SEL R11, R11, 0x40c00000, P0 ;  /* 0x40c000000b0b6807 */ /* 0x000fe40000000000 */
[----:B------:R-:W-:Y:S01]  /*0570*/  ISETP.NE.AND P0, PT, R20, RZ, PT ;  /* 0x000000ff1400720c */ /* 0x000fe20003f05270 */
[----:B------:R-:W-:Y:S01]  /*0580*/  IMAD.SHL.U32 R20, R3, 0x4, RZ ;  /* 0x0000000403147824 */ /* 0x000fe200078e00ff */
[----:B------:R-:W-:-:S05]  /*0590*/  LEA R3, R0, UR4, 0x2 ;  /* 0x0000000400037c11 */ /* 0x000fca000f8e10ff */
[----:B------:R1:W-:Y:S04]  /*05a0*/  STS.128 [R3], R4 ;  /* 0x0000000403007388 */ /* 0x0003e80000000c00 */
[----:B------:R2:W-:Y:S01]  /*05b0*/  STS.128 [R3+0x10], R8 ;  /* 0x0000100803007388 */ /* 0x0005e20000000c00 */
[----:B------:R-:W-:-:S04]  /*05c0*/  LOP3.LUT R20, R20, 0x1fc, RZ, 0xc0, !PT ;  /* 0x000001fc14147812 */ /* 0x000fc800078ec0ff */
[----:B------:R-:W-:Y:S01]  /*05d0*/  LEA R16, R20, UR4, 0x2 ;  /* 0x0000000414107c11 */ /* 0x000fe2000f8e10ff */
[----:B------:R-:W-:Y:S01]  /*05e0*/  BAR.SYNC.DEFER_BLOCKING 0x0 ;  /* 0x0000000000007b1d */ /* 0x000fe20000010000 */
[----:B------:R-:W-:-:S04]  /*05f0*/  FSETP.GTU.AND P6, PT, R29, RZ, PT ;  /* 0x000000ff1d00720b */ /* 0x000fc80003fcc000 */
[----:B------:R-:W-:-:S03]  /*0600*/  FSETP.GE.OR P6, PT, R29, 6, !P6 ;  /* 0x40c000001d00780b */ /* 0x000fc600077c6400 */
[----:B-1----:R-:W1:Y:S01]  /*0610*/  LDC.64 R4, c[0x0][0x220] ;  /* 0x00008800ff047b82 */ /* 0x002e620000000a00 */
[----:B------:R-:W-:Y:S01]  /*0620*/  FSETP.GE.OR P5, PT, R23, 6, !P5 ;  /* 0x40c000001700780b */ /* 0x000fe20006fa6400 */
[----:B------:R-:W-:Y:S01]  /*0630*/  ULDC.64 UR4, c[0x0][0x220] ;  /* 0x0000880000047ab9 */ /* 0x000fe20000000a00 */
[----:B------:R-:W-:Y:S02]  /*0640*/  SEL R29, RZ, 0x1, !P6 ;  /* 0x00000001ff1d7807 */ /* 0x000fe40007000000 */
[C---:B------:R-:W-:Y:S01]  /*0650*/  FSETP.GTU.AND P6, PT, R27.reuse, RZ, PT ;  /* 0x000000ff1b00720b */ /* 0x040fe20003fcc000 */
[----:B------:R-:W3:Y:S04]  /*0660*/  LDS.128 R12, [R16] ;  /* 0x00000000100c7984 */ /* 0x000ee80000000c00 */
[----:B------:R-:W4:Y:S01]  /*0670*/  LDS.128 R16, [R16+0x800] ;  /* 0x0008000010107984 */ /* 0x000f220000000c00 */
[----:B------:R-:W-:-:S04]  /*0680*/  FSETP.GE.OR P6, PT, R27, 6, !P6 ;  /* 0x40c000001b00780b */ /* 0x000fc800077c6400 */
[----:B------:R-:W-:Y:S02]  /*0690*/  SEL R27, RZ, 0x1, !P6 ;  /* 0x00000001ff1b7807 */ /* 0x000fe40007000000 */
[----:B------:R-:W-:-:S04]  /*06a0*/  FSETP.GTU.AND P6, PT, R22, RZ, PT ;  /* 0x000000ff1600720b */ /* 0x000fc80003fcc000 */
[----:B------:R-:W-:Y:S02]  /*06b0*/  FSETP.GE.OR P6, PT, R22, 6, !P6 ;  /* 0x40c000001600780b */ /* 0x000fe400077c6400 */
[----:B--2---:R-:W-:Y:S02]  /*06c0*/  LOP3.LUT R3, R21, R20, RZ, 0xfc, !PT ;  /* 0x0000001415037212 */ /* 0x004fe400078efcff */
[----:B------:R-:W-:Y:S02]  /*06d0*/  LOP3.LUT R0, R21, 0x200, R20, 0xfe, !PT ;  /* 0x0000020015007812 */ /* 0x000fe400078efe14 */
[----:B------:R-:W-:Y:S02]  /*06e0*/  SEL R23, RZ, 0x1, !P6 ;  /* 0x00000001ff177807 */ /* 0x000fe40007000000 */
[----:B------:R-:W-:Y:S02]  /*06f0*/  FSETP.GE.OR P6, PT, R28, 6, !P2 ;  /* 0x40c000001c00780b */ /* 0x000fe400057c6400 */
[----:B------:R-:W-:-:S02]  /*0700*/  SEL R22, RZ, 0x1, !P5 ;  /* 0x00000001ff167807 */ /* 0x000fc40006800000 */
[C---:B------:R-:W-:Y:S02]  /*0710*/  ISETP.GE.AND P2, PT, R3.reuse, 0x3e040, PT ;  /* 0x0003e0400300780c */ /* 0x040fe40003f46270 */
[----:B------:R-:W-:Y:S02]  /*0720*/  ISETP.GE.AND P5, PT, R0, 0x3e040, PT ;  /* 0x0003e0400000780c */ /* 0x000fe40003fa6270 */
[----:B------:R-:W-:Y:S02]  /*0730*/  FSETP.GE.OR P3, PT, R26, 6, !P3 ;  /* 0x40c000001a00780b */ /* 0x000fe40005f66400 */
[----:B------:R-:W-:Y:S02]  /*0740*/  SEL R8, RZ, 0x1, !P6 ;  /* 0x00000001ff087807 */ /* 0x000fe40007000000 */
[----:B------:R-:W-:Y:S02]  /*0750*/  SHF.R.S32.HI R10, RZ, 0x1f, R21 ;  /* 0x0000001fff0a7819 */ /* 0x000fe40000011415 */
[----:B------:R-:W-:-:S02]  /*0760*/  LEA R6, P6, R3, UR4, 0x2 ;  /* 0x0000000403067c11 */ /* 0x000fc4000f8c10ff */
[----:B------:R-:W-:Y:S02]  /*0770*/  FSETP.GE.OR P1, PT, R25, 6, !P1 ;  /* 0x40c000001900780b */ /* 0x000fe40004f26400 */
[----:B------:R-:W-:Y:S02]  /*0780*/  FSETP.GE.OR P4, PT, R24, 6, !P4 ;  /* 0x40c000001800780b */ /* 0x000fe40006786400 */
[----:B------:R-:W-:Y:S01]  /*0790*/  SEL R9, RZ, 0x1, !P3 ;  /* 0x00000001ff097807 */ /* 0x000fe20005800000 */
[C---:B-1----:R-:W-:Y:S01]  /*07a0*/  IMAD.WIDE R4, R3.reuse, 0x4, R4 ;  /* 0x0000000403047825 */ /* 0x042fe200078e0204 */
[----:B------:R-:W-:Y:S01]  /*07b0*/  LEA.HI.X R7, R3, UR5, R10, 0x2, P6 ;  /* 0x0000000503077c11 */ /* 0x000fe2000b0f140a */
[----:B------:R-:W-:Y:S01]  /*07c0*/  ULDC.64 UR4, c[0x0][0x228] ;  /* 0x00008a0000047ab9 */ /* 0x000fe20000000a00 */
[----:B------:R-:W-:Y:S02]  /*07d0*/  SEL R10, RZ, 0x1, !P1 ;  /* 0x00000001ff0a7807 */ /* 0x000fe40004800000 */
[----:B------:R-:W-:-:S02]  /*07e0*/  SEL R11, RZ, 0x1, !P4 ;  /* 0x00000001ff0b7807 */ /* 0x000fc40006000000 */
[----:B------:R-:W-:Y:S02]  /*07f0*/  PRMT R3, R9, 0x3340, R8 ;  /* 0x0000334009037816 */ /* 0x000fe40000000008 */
[----:B------:R-:W-:Y:S01]  /*0800*/  IADD3 R8, P1, R2, UR4, RZ ;  /* 0x0000000402087c10 */ /* 0x000fe2000ff3e0ff */
[----:B---3--:R1:W-:Y:S01]  /*0810*/  @!P2 STG.E.128 desc[UR6][R4.64], R12 ;  /* 0x0000000c0400a986 */ /* 0x0083e2000c101d06 */
[----:B------:R-:W-:Y:S02]  /*0820*/  PRMT R27, R27, 0x3340, R29 ;  /* 0x000033401b1b7816 */ /* 0x000fe4000000001d */
[----:B------:R-:W-:Y:S01]  /*0830*/  PRMT R0, R23, 0x3340, R22 ;  /* 0x0000334017007816 */ /* 0x000fe20000000016 */
[----:B----4-:R1:W-:Y:S01]  /*0840*/  @!P5 STG.E.128 desc[UR6][R6.64+0x800], R16 ;  /* 0x000800100600d986 */ /* 0x0103e2000c101d06 */
[----:B------:R-:W-:Y:S02]  /*0850*/  PRMT R10, R11, 0x3340, R10 ;  /* 0x000033400b0a7816 */ /* 0x000fe4000000000a */
[----:B------:R-:W-:-:S02]  /*0860*/  LEA.HI.X.SX32 R9, R2, UR5, 0x1, P1 ;  /* 0x0000000502097c11 */ /* 0x000fc400088f0eff */
[----:B------:R-:W-:Y:S02]  /*0870*/  PRMT R2, R0, 0x5410, R27 ;  /* 0x0000541000027816 */ /* 0x000fe4000000001b */
[----:B------:R-:W-:Y:S01]  /*0880*/  PRMT R3, R10, 0x5410, R3 ;  /* 0x000054100a037816 */ /* 0x000fe20000000003 */
[----:B------:R-:W-:Y:S06]  /*0890*/  @P0 EXIT ;  /* 0x000000000000094d */ /* 0x000fec0003800000 */
[----:B------:R-:W-:Y:S01]  /*08a0*/  STG.E.64 desc[UR6][R8.64], R2 ;  /* 0x0000000208007986 */ /* 0x000fe2000c101b06 */
[----:B------:R-:W-:Y:S05]  /*08b0*/  EXIT ;  /* 0x000000000000794d */ /* 0x000fea0003800000 */
.L_x_0:
[----:B------:R-:W-:-:S00]  /*08c0*/  BRA `(.L_x_0) ;  /* 0xfffffffc00fc7947 */ /* 0x000fc0000383ffff */
[----:B------:R-:W-:-:S00]  /*08d0*/  NOP ;  /* 0x0000000000007918 */ /* 0x000fc00000000000 */
        /* <DEDUP_REMOVED lines=10> */
.L_x_1:


//--------------------- .nv.shared.triton_poi_fused_convolution_hardtanh_hardtanh_backward_12 --------------------------
	.section	.nv.shared.triton_poi_fused_convolution_hardtanh_hardtanh_backward_12,"aw",@nobits
	.sectionflags	@""
	.align	16
	.zero		1024


//--------------------- .nv.constant0.triton_poi_fused_convolution_hardtanh_hardtanh_backward_12 --------------------------
	.section	.nv.constant0.triton_poi_fused_convolution_hardtanh_hardtanh_backward_12,"a",@progbits
	.sectionflags	@""
	.align	4
.nv.constant0.triton_poi_fused_convolution_hardtanh_hardtanh_backward_12:
	.zero		564
